//
// Generated by NVIDIA NVVM Compiler
//
// Compiler Build ID: CL-36424714
// Cuda compilation tools, release 13.0, V13.0.88
// Based on NVVM 20.0.0
//

.version 9.0
.target sm_100
.address_size 64

	// .globl	_Z6searchmm
.extern .func  (.param .b32 func_retval0) vprintf
(
	.param .b64 vprintf_param_0,
	.param .b64 vprintf_param_1
)
;
.global .align 1 .b8 $str[19] = {83, 101, 101, 100, 32, 37, 108, 108, 117, 32, 119, 105, 116, 104, 32, 37, 100, 10};

.visible .entry _Z6searchmm(
	.param .u64 _Z6searchmm_param_0,
	.param .u64 _Z6searchmm_param_1
)
{
	.local .align 8 .b8 	__local_depot0[16];
	.reg .b64 	%SP;
	.reg .b64 	%SPL;
	.reg .pred 	%p<7>;
	.reg .b32 	%r<39>;
	.reg .b64 	%rd<70>;

	mov.u64 	%SPL, __local_depot0;
	cvta.local.u64 	%SP, %SPL;
	ld.param.u64 	%rd22, [_Z6searchmm_param_0];
	ld.param.u64 	%rd21, [_Z6searchmm_param_1];
	mov.u32 	%r4, %ctaid.x;
	mov.u32 	%r5, %ntid.x;
	mov.u32 	%r6, %tid.x;
	mad.lo.s32 	%r7, %r4, %r5, %r6;
	cvt.u64.u32 	%rd23, %r7;
	mov.u32 	%r8, %nctaid.x;
	mul.lo.s32 	%r1, %r8, %r5;
	add.s64 	%rd62, %rd22, %rd23;
	setp.ge.u64 	%p1, %rd62, %rd21;
	@%p1 bra 	$L__BB0_9;
	add.u64 	%rd24, %SP, 0;
	add.u64 	%rd2, %SPL, 0;
	cvt.u64.u32 	%rd3, %r1;
$L__BB0_2:
	xor.b64  	%rd25, %rd62, 7640891576956012809;
	add.s64 	%rd26, %rd25, -7046029254386353131;
	xor.b64  	%rd27, %rd62, -3888913289305069182;
	xor.b64  	%rd28, %rd26, 7047800030568574499;
	shr.u64 	%rd29, %rd27, 30;
	xor.b64  	%rd30, %rd29, %rd27;
	mul.lo.s64 	%rd31, %rd30, -4658895280553007687;
	shr.u64 	%rd32, %rd28, 30;
	xor.b64  	%rd33, %rd32, %rd28;
	mul.lo.s64 	%rd34, %rd33, -4658895280553007687;
	shr.u64 	%rd35, %rd31, 27;
	xor.b64  	%rd36, %rd35, %rd31;
	mul.lo.s64 	%rd37, %rd36, -7723592293110705685;
	shr.u64 	%rd38, %rd34, 27;
	xor.b64  	%rd39, %rd38, %rd34;
	mul.lo.s64 	%rd40, %rd39, -7723592293110705685;
	shr.u64 	%rd41, %rd37, 31;
	xor.b64  	%rd68, %rd41, %rd37;
	shr.u64 	%rd42, %rd40, 31;
	xor.b64  	%rd67, %rd42, %rd40;
	mov.b32 	%r38, 0;
$L__BB0_3:
	mov.u32 	%r2, %r38;
	add.s64 	%rd43, %rd68, %rd67;
	mov.b64 	{%r10, %r11}, %rd43;
	shf.l.wrap.b32 	%r12, %r10, %r11, 17;
	shf.l.wrap.b32 	%r13, %r11, %r10, 17;
	mov.b64 	%rd44, {%r13, %r12};
	add.s64 	%rd45, %rd44, %rd68;
	xor.b64  	%rd46, %rd68, %rd67;
	mov.b64 	{%r14, %r15}, %rd68;
	shf.l.wrap.b32 	%r16, %r15, %r14, 17;
	shf.l.wrap.b32 	%r17, %r14, %r15, 17;
	mov.b64 	%rd47, {%r17, %r16};
	shl.b64 	%rd48, %rd46, 21;
	xor.b64  	%rd49, %rd47, %rd48;
	xor.b64  	%rd68, %rd49, %rd46;
	mov.b64 	{%r18, %r19}, %rd46;
	shf.l.wrap.b32 	%r20, %r18, %r19, 28;
	shf.l.wrap.b32 	%r21, %r19, %r18, 28;
	mov.b64 	%rd67, {%r21, %r20};
	and.b64  	%rd50, %rd45, 4294967295;
	mul.lo.s64 	%rd69, %rd50, 3;
	cvt.u32.u64 	%r22, %rd69;
	setp.ne.s32 	%p2, %r22, 0;
	@%p2 bra 	$L__BB0_5;
$L__BB0_4:
	add.s64 	%rd51, %rd68, %rd67;
	mov.b64 	{%r23, %r24}, %rd51;
	shf.l.wrap.b32 	%r25, %r23, %r24, 17;
	shf.l.wrap.b32 	%r26, %r24, %r23, 17;
	mov.b64 	%rd52, {%r26, %r25};
	add.s64 	%rd53, %rd52, %rd68;
	xor.b64  	%rd54, %rd68, %rd67;
	mov.b64 	{%r27, %r28}, %rd68;
	shf.l.wrap.b32 	%r29, %r28, %r27, 17;
	shf.l.wrap.b32 	%r30, %r27, %r28, 17;
	mov.b64 	%rd55, {%r30, %r29};
	shl.b64 	%rd56, %rd54, 21;
	xor.b64  	%rd57, %rd55, %rd56;
	xor.b64  	%rd68, %rd57, %rd54;
	mov.b64 	{%r31, %r32}, %rd54;
	shf.l.wrap.b32 	%r33, %r31, %r32, 28;
	shf.l.wrap.b32 	%r34, %r32, %r31, 28;
	mov.b64 	%rd67, {%r34, %r33};
	and.b64  	%rd58, %rd53, 4294967295;
	mul.lo.s64 	%rd69, %rd58, 3;
	cvt.u32.u64 	%r35, %rd69;
	setp.eq.s32 	%p3, %r35, 0;
	@%p3 bra 	$L__BB0_4;
$L__BB0_5:
	setp.lt.u64 	%p4, %rd69, 4294967296;
	add.s32 	%r38, %r2, 1;
	@%p4 bra 	$L__BB0_3;
	setp.lt.u32 	%p5, %r2, 25;
	@%p5 bra 	$L__BB0_8;
	st.local.u64 	[%rd2], %rd62;
	st.local.u32 	[%rd2+8], %r2;
	mov.u64 	%rd59, $str;
	cvta.global.u64 	%rd60, %rd59;
	{ // callseq 0, 0
	.param .b64 param0;
	st.param.b64 	[param0], %rd60;
	.param .b64 param1;
	st.param.b64 	[param1], %rd24;
	.param .b32 retval0;
	call.uni (retval0), 
	vprintf, 
	(
	param0, 
	param1
	);
	ld.param.b32 	%r36, [retval0];
	} // callseq 0
$L__BB0_8:
	add.s64 	%rd62, %rd62, %rd3;
	setp.lt.u64 	%p6, %rd62, %rd21;
	@%p6 bra 	$L__BB0_2;
$L__BB0_9:
	ret;

}


// ===== COMPILED SASS (sm_100) =====

	.target	sm_100

	.elftype	@"ET_EXEC"


//--------------------- .note.nv.tkinfo           --------------------------
	.section	.note.nv.tkinfo,"",@"SHT_NOTE"
	.sectionflags	@"SHF_NOTE_NV_TKINFO"
	.tkinfo
        /*0018*/ 	.word	0x00000002
        /*0030*/ 	.string	""
        /*0030*/ 	.string	"ptxas"
        /*0030*/ 	.string	"Cuda compilation tools, release 13.0, V13.0.88"
        /*0030*/ 	.string	"Build cuda_13.0.r13.0/compiler.36424714_0"
        /*0030*/ 	.string	"-arch sm_100 -m 64 "



//--------------------- .note.nv.cuinfo           --------------------------
	.section	.note.nv.cuinfo,"",@"SHT_NOTE"
	.sectionflags	@"SHF_NOTE_NV_CUINFO"
        /*0018*/ 	.short	0x0002
        /*001a*/ 	.short	0x0064
        /*001c*/ 	.short	0x0082
	.zero		2


//--------------------- .nv.info                  --------------------------
	.section	.nv.info,"",@"SHT_CUDA_INFO"
	.align	4


	//----- nvinfo : EIATTR_REGCOUNT
	.align		4
        /*0000*/ 	.byte	0x04, 0x2f
        /*0002*/ 	.short	(.L_2 - .L_1)
	.align		4
.L_1:
        /*0004*/ 	.word	index@(_Z6searchmm)
        /*0008*/ 	.word	0x00000018


	//----- nvinfo : EIATTR_FRAME_SIZE
	.align		4
.L_2:
        /*000c*/ 	.byte	0x04, 0x11
        /*000e*/ 	.short	(.L_4 - .L_3)
	.align		4
.L_3:
        /*0010*/ 	.word	index@(_Z6searchmm)
        /*0014*/ 	.word	0x00000010


	//----- nvinfo : EIATTR_MIN_STACK_SIZE
	.align		4
.L_4:
        /*0018*/ 	.byte	0x04, 0x12
        /*001a*/ 	.short	(.L_6 - .L_5)
	.align		4
.L_5:
        /*001c*/ 	.word	index@(_Z6searchmm)
        /*0020*/ 	.word	0x00000010
.L_6:


//--------------------- .nv.compat                --------------------------
	.section	.nv.compat,"",@"SHT_CUDA_COMPAT_INFO"
	.align	4
        /*0000*/ 	.byte	0x02, 0x09, 0x00, 0x00, 0x02, 0x02, 0x01, 0x00, 0x02, 0x05, 0x05, 0x00, 0x03, 0x07, 0x01, 0x01
        /*0010*/ 	.byte	0x02, 0x03, 0x00, 0x00, 0x02, 0x06, 0x01, 0x00, 0x04, 0x0b, 0x08, 0x00, 0x09, 0x00, 0x00, 0x00
        /*0020*/ 	.byte	0x00, 0x00, 0x00, 0x00


//--------------------- .nv.info._Z6searchmm      --------------------------
	.section	.nv.info._Z6searchmm,"",@"SHT_CUDA_INFO"
	.sectionflags	@""
	.align	4


	//----- nvinfo : EIATTR_CUDA_API_VERSION
	.align		4
        /*0000*/ 	.byte	0x04, 0x37
        /*0002*/ 	.short	(.L_8 - .L_7)
.L_7:
        /*0004*/ 	.word	0x00000082


	//----- nvinfo : EIATTR_KPARAM_INFO
	.align		4
.L_8:
        /*0008*/ 	.byte	0x04, 0x17
        /*000a*/ 	.short	(.L_10 - .L_9)
.L_9:
        /*000c*/ 	.word	0x00000000
        /*0010*/ 	.short	0x0001
        /*0012*/ 	.short	0x0008
        /*0014*/ 	.byte	0x00, 0xf0, 0x21, 0x00


	//----- nvinfo : EIATTR_KPARAM_INFO
	.align		4
.L_10:
        /*0018*/ 	.byte	0x04, 0x17
        /*001a*/ 	.short	(.L_12 - .L_11)
.L_11:
        /*001c*/ 	.word	0x00000000
        /*0020*/ 	.short	0x0000
        /*0022*/ 	.short	0x0000
        /*0024*/ 	.byte	0x00, 0xf0, 0x21, 0x00


	//----- nvinfo : EIATTR_SPARSE_MMA_MASK
	.align		4
.L_12:
        /*0028*/ 	.byte	0x03, 0x50
        /*002a*/ 	.short	0x0000


	//----- nvinfo : EIATTR_MAXREG_COUNT
	.align		4
        /*002c*/ 	.byte	0x03, 0x1b
        /*002e*/ 	.short	0x00ff


	//----- nvinfo : EIATTR_EXTERNS
	.align		4
        /*0030*/ 	.byte	0x04, 0x0f
        /*0032*/ 	.short	(.L_14 - .L_13)


	//   ....[0]....
	.align		4
.L_13:
        /*0034*/ 	.word	index@(vprintf)


	//----- nvinfo : EIATTR_MERCURY_ISA_VERSION
	.align		4
.L_14:
        /*0038*/ 	.byte	0x03, 0x5f
        /*003a*/ 	.short	0x0101


	//----- nvinfo : EIATTR_VRC_CTA_INIT_COUNT
	.align		4
        /*003c*/ 	.byte	0x02, 0x4a
	.zero		1
	.zero		1


	//----- nvinfo : EIATTR_SYSCALL_OFFSETS
	.align		4
        /*0040*/ 	.byte	0x04, 0x46
        /*0042*/ 	.short	(.L_16 - .L_15)


	//   ....[0]....
.L_15:
        /*0044*/ 	.word	0x000008b0


	//----- nvinfo : EIATTR_EXIT_INSTR_OFFSETS
	.align		4
.L_16:
        /*0048*/ 	.byte	0x04, 0x1c
        /*004a*/ 	.short	(.L_18 - .L_17)


	//   ....[0]....
.L_17:
        /*004c*/ 	.word	0x00000110


	//   ....[1]....
        /*0050*/ 	.word	0x00000930


	//----- nvinfo : EIATTR_CRS_STACK_SIZE
	.align		4
.L_18:
        /*0054*/ 	.byte	0x04, 0x1e
        /*0056*/ 	.short	(.L_20 - .L_19)
.L_19:
        /*0058*/ 	.word	0x00000000


	//----- nvinfo : EIATTR_CBANK_PARAM_SIZE
	.align		4
.L_20:
        /*005c*/ 	.byte	0x03, 0x19
        /*005e*/ 	.short	0x0010


	//----- nvinfo : EIATTR_PARAM_CBANK
	.align		4
        /*0060*/ 	.byte	0x04, 0x0a
        /*0062*/ 	.short	(.L_22 - .L_21)
	.align		4
.L_21:
        /*0064*/ 	.word	index@(.nv.constant0._Z6searchmm)
        /*0068*/ 	.short	0x0380
        /*006a*/ 	.short	0x0010


	//----- nvinfo : EIATTR_SW_WAR
	.align		4
.L_22:
        /*006c*/ 	.byte	0x04, 0x36
        /*006e*/ 	.short	(.L_24 - .L_23)
.L_23:
        /*0070*/ 	.word	0x00000008
.L_24:


//--------------------- .nv.callgraph             --------------------------
	.section	.nv.callgraph,"",@"SHT_CUDA_CALLGRAPH"
	.align	4
	.sectionentsize	8
	.align		4
        /*0000*/ 	.word	0x00000000
	.align		4
        /*0004*/ 	.word	0xffffffff
	.align		4
        /*0008*/ 	.word	index@(_Z6searchmm)
	.align		4
        /*000c*/ 	.word	index@(vprintf)
	.align		4
        /*0010*/ 	.word	0x00000000
	.align		4
        /*0014*/ 	.word	0xfffffffe
	.align		4
        /*0018*/ 	.word	0x00000000
	.align		4
        /*001c*/ 	.word	0xfffffffd
	.align		4
        /*0020*/ 	.word	0x00000000
	.align		4
        /*0024*/ 	.word	0xfffffffc


//--------------------- .nv.constant4             --------------------------
	.section	.nv.constant4,"a",@progbits
	.align	8
	.align		8
.nv.constant4:
        /*0000*/ 	.dword	vprintf
	.align		8
        /*0008*/ 	.dword	$str


//--------------------- .text._Z6searchmm         --------------------------
	.section	.text._Z6searchmm,"ax",@progbits
	.align	128
        .global         _Z6searchmm
        .type           _Z6searchmm,@function
        .size           _Z6searchmm,(.L_x_10 - _Z6searchmm)
        .other          _Z6searchmm,@"STO_CUDA_ENTRY STV_DEFAULT"
_Z6searchmm:
.text._Z6searchmm:
[----:B------:R-:W0:Y:S01]  /*0000*/  LDC R1, c[0x0][0x37c] ;  /* 0x0000df00ff017b82 */ /* 0x000e220000000800 */
[----:B------:R-:W1:Y:S01]  /*0010*/  S2R R0, SR_TID.X ;  /* 0x0000000000007919 */ /* 0x000e620000002100 */
[----:B------:R-:W2:Y:S06]  /*0020*/  LDCU UR5, c[0x0][0x2fc] ;  /* 0x00005f80ff0577ac */ /* 0x000eac0008000800 */
[----:B------:R-:W1:Y:S01]  /*0030*/  S2UR UR6, SR_CTAID.X ;  /* 0x00000000000679c3 */ /* 0x000e620000002500 */
[----:B0-----:R-:W-:Y:S01]  /*0040*/  VIADD R1, R1, 0xfffffff0 ;  /* 0xfffffff001017836 */ /* 0x001fe20000000000 */
[----:B------:R-:W0:Y:S01]  /*0050*/  LDCU.128 UR8, c[0x0][0x380] ;  /* 0x00007000ff0877ac */ /* 0x000e220008000c00 */
[----:B------:R-:W3:Y:S05]  /*0060*/  LDCU UR4, c[0x0][0x2f8] ;  /* 0x00005f00ff0477ac */ /* 0x000eea0008000800 */
[----:B------:R-:W1:Y:S02]  /*0070*/  LDC R19, c[0x0][0x360] ;  /* 0x0000d800ff137b82 */ /* 0x000e640000000800 */
[----:B-1----:R-:W-:Y:S01]  /*0080*/  IMAD R0, R19, UR6, R0 ;  /* 0x0000000613007c24 */ /* 0x002fe2000f8e0200 */
[----:B------:R-:W1:Y:S04]  /*0090*/  LDCU UR6, c[0x0][0x370] ;  /* 0x00006e00ff0677ac */ /* 0x000e680008000800 */
[----:B0-----:R-:W-:-:S04]  /*00a0*/  IADD3 R18, P1, PT, R0, UR8, RZ ;  /* 0x0000000800127c10 */ /* 0x001fc8000ff3e0ff */
[----:B------:R-:W-:Y:S01]  /*00b0*/  ISETP.GE.U32.AND P0, PT, R18, UR10, PT ;  /* 0x0000000a12007c0c */ /* 0x000fe2000bf06070 */
[----:B------:R-:W-:Y:S01]  /*00c0*/  IMAD.X R17, RZ, RZ, UR9, P1 ;  /* 0x00000009ff117e24 */ /* 0x000fe200088e06ff */
[----:B---3--:R-:W-:-:S04]  /*00d0*/  IADD3 R16, P1, PT, R1, UR4, RZ ;  /* 0x0000000401107c10 */ /* 0x008fc8000ff3e0ff */
[----:B------:R-:W-:Y:S01]  /*00e0*/  ISETP.GE.U32.AND.EX P0, PT, R17, UR11, PT, P0 ;  /* 0x0000000b11007c0c */ /* 0x000fe2000bf06100 */
[----:B--2---:R-:W-:Y:S02]  /*00f0*/  IMAD.X R2, RZ, RZ, UR5, P1 ;  /* 0x00000005ff027e24 */ /* 0x004fe400088e06ff */
[----:B-1----:R-:W-:-:S10]  /*0100*/  IMAD R19, R19, UR6, RZ ;  /* 0x0000000613137c24 */ /* 0x002fd4000f8e02ff */
[----:B------:R-:W-:Y:S05]  /*0110*/  @P0 EXIT ;  /* 0x000000000000094d */ /* 0x000fea0003800000 */
.L_x_8:
[----:B------:R-:W-:Y:S01]  /*0120*/  LOP3.LUT R7, R18, 0xf3bcc909, RZ, 0x3c, !PT ;  /* 0xf3bcc90912077812 */ /* 0x000fe200078e3cff */
[----:B------:R-:W-:Y:S01]  /*0130*/  BSSY.RECONVERGENT B0, `(.L_x_0) ;  /* 0x0000068000007945 */ /* 0x000fe20003800200 */
[----:B------:R-:W-:Y:S02]  /*0140*/  LOP3.LUT R6, R17, 0x6a09e667, RZ, 0x3c, !PT ;  /* 0x6a09e66711067812 */ /* 0x000fe400078e3cff */
[----:B------:R-:W-:Y:S02]  /*0150*/  IADD3 R7, P0, PT, R7, 0x7f4a7c15, RZ ;  /* 0x7f4a7c1507077810 */ /* 0x000fe40007f1e0ff */
[----:B------:R-:W-:Y:S02]  /*0160*/  LOP3.LUT R8, R17, 0xca07cdf7, RZ, 0x3c, !PT ;  /* 0xca07cdf711087812 */ /* 0x000fe400078e3cff */
[----:B------:R-:W-:Y:S02]  /*0170*/  IADD3.X R6, PT, PT, R6, -0x61c88647, RZ, P0, !PT ;  /* 0x9e3779b906067810 */ /* 0x000fe400007fe4ff */
[----:B------:R-:W-:-:S02]  /*0180*/  LOP3.LUT R5, R18, 0xbcace982, RZ, 0x3c, !PT ;  /* 0xbcace98212057812 */ /* 0x000fc400078e3cff */
[----:B------:R-:W-:Y:S02]  /*0190*/  LOP3.LUT R6, R6, 0x61ced0c9, RZ, 0x3c, !PT ;  /* 0x61ced0c906067812 */ /* 0x000fe400078e3cff */
[----:B------:R-:W-:Y:S02]  /*01a0*/  SHF.R.U32.HI R4, RZ, 0x1e, R8 ;  /* 0x0000001eff047819 */ /* 0x000fe40000011608 */
[----:B------:R-:W-:Y:S02]  /*01b0*/  SHF.R.U32.HI R0, RZ, 0x1e, R6 ;  /* 0x0000001eff007819 */ /* 0x000fe40000011606 */
[----:B------:R-:W-:Y:S02]  /*01c0*/  LOP3.LUT R7, R7, 0x7606ee23, RZ, 0x3c, !PT ;  /* 0x7606ee2307077812 */ /* 0x000fe400078e3cff */
[----:B------:R-:W-:Y:S02]  /*01d0*/  SHF.R.U64 R5, R5, 0x1e, R8 ;  /* 0x0000001e05057819 */ /* 0x000fe40000001208 */
[----:B------:R-:W-:-:S02]  /*01e0*/  LOP3.LUT R3, R4, 0xca07cdf7, R17, 0x96, !PT ;  /* 0xca07cdf704037812 */ /* 0x000fc400078e9611 */
[----:B------:R-:W-:Y:S02]  /*01f0*/  LOP3.LUT R0, R0, R6, RZ, 0x3c, !PT ;  /* 0x0000000600007212 */ /* 0x000fe400078e3cff */
[----:B------:R-:W-:Y:S01]  /*0200*/  SHF.R.U64 R4, R7, 0x1e, R6 ;  /* 0x0000001e07047819 */ /* 0x000fe20000001206 */
[----:B------:R-:W-:Y:S01]  /*0210*/  IMAD R3, R3, 0x1ce4e5b9, RZ ;  /* 0x1ce4e5b903037824 */ /* 0x000fe200078e02ff */
[----:B------:R-:W-:Y:S01]  /*0220*/  LOP3.LUT R6, R5, 0xbcace982, R18, 0x96, !PT ;  /* 0xbcace98205067812 */ /* 0x000fe200078e9612 */
[----:B------:R-:W-:Y:S01]  /*0230*/  IMAD R5, R0, 0x1ce4e5b9, RZ ;  /* 0x1ce4e5b900057824 */ /* 0x000fe200078e02ff */
[----:B------:R-:W-:-:S03]  /*0240*/  LOP3.LUT R4, R4, R7, RZ, 0x3c, !PT ;  /* 0x0000000704047212 */ /* 0x000fc600078e3cff */
[C---:B------:R-:W-:Y:S02]  /*0250*/  IMAD R3, R6.reuse, -0x40a7b893, R3 ;  /* 0xbf58476d06037824 */ /* 0x040fe400078e0203 */
[----:B------:R-:W-:-:S04]  /*0260*/  IMAD.WIDE.U32 R6, R6, 0x1ce4e5b9, RZ ;  /* 0x1ce4e5b906067825 */ /* 0x000fc800078e00ff */
[C---:B------:R-:W-:Y:S02]  /*0270*/  IMAD R9, R4.reuse, -0x40a7b893, R5 ;  /* 0xbf58476d04097824 */ /* 0x040fe400078e0205 */
[----:B------:R-:W-:-:S04]  /*0280*/  IMAD.WIDE.U32 R4, R4, 0x1ce4e5b9, RZ ;  /* 0x1ce4e5b904047825 */ /* 0x000fc800078e00ff */
[----:B------:R-:W-:Y:S02]  /*0290*/  IMAD.IADD R8, R7, 0x1, R3 ;  /* 0x0000000107087824 */ /* 0x000fe400078e0203 */
[----:B------:R-:W-:-:S03]  /*02a0*/  IMAD.IADD R3, R5, 0x1, R9 ;  /* 0x0000000105037824 */ /* 0x000fc600078e0209 */
[--C-:B------:R-:W-:Y:S02]  /*02b0*/  SHF.R.U32.HI R5, RZ, 0x1b, R8.reuse ;  /* 0x0000001bff057819 */ /* 0x100fe40000011608 */
[--C-:B------:R-:W-:Y:S02]  /*02c0*/  SHF.R.U32.HI R0, RZ, 0x1b, R3.reuse ;  /* 0x0000001bff007819 */ /* 0x100fe40000011603 */
[----:B------:R-:W-:Y:S02]  /*02d0*/  SHF.R.U64 R7, R6, 0x1b, R8 ;  /* 0x0000001b06077819 */ /* 0x000fe40000001208 */
[----:B------:R-:W-:Y:S02]  /*02e0*/  LOP3.LUT R5, R5, R8, RZ, 0x3c, !PT ;  /* 0x0000000805057212 */ /* 0x000fe400078e3cff */
[----:B------:R-:W-:Y:S02]  /*02f0*/  LOP3.LUT R0, R0, R3, RZ, 0x3c, !PT ;  /* 0x0000000300007212 */ /* 0x000fe400078e3cff */
[----:B------:R-:W-:Y:S01]  /*0300*/  SHF.R.U64 R3, R4, 0x1b, R3 ;  /* 0x0000001b04037819 */ /* 0x000fe20000001203 */
[----:B------:R-:W-:Y:S01]  /*0310*/  IMAD R5, R5, 0x133111eb, RZ ;  /* 0x133111eb05057824 */ /* 0x000fe200078e02ff */
[----:B------:R-:W-:Y:S01]  /*0320*/  LOP3.LUT R6, R7, R6, RZ, 0x3c, !PT ;  /* 0x0000000607067212 */ /* 0x000fe200078e3cff */
        /* <DEDUP_REMOVED lines=8> */
[--C-:B------:R-:W-:Y:S02]  /*03b0*/  SHF.R.U64 R9, R6, 0x1f, R8.reuse ;  /* 0x0000001f06097819 */ /* 0x100fe40000001208 */
[--C-:B------:R-:W-:Y:S02]  /*03c0*/  SHF.R.U64 R5, R4, 0x1f, R7.reuse ;  /* 0x0000001f04057819 */ /* 0x100fe40000001207 */
[----:B------:R-:W-:Y:S02]  /*03d0*/  SHF.R.U32.HI R0, RZ, 0x1f, R7 ;  /* 0x0000001fff007819 */ /* 0x000fe40000011607 */
[----:B------:R-:W-:Y:S02]  /*03e0*/  SHF.R.U32.HI R3, RZ, 0x1f, R8 ;  /* 0x0000001fff037819 */ /* 0x000fe40000011608 */
[----:B------:R-:W-:Y:S02]  /*03f0*/  LOP3.LUT R4, R5, R4, RZ, 0x3c, !PT ;  /* 0x0000000405047212 */ /* 0x000fe400078e3cff */
[----:B------:R-:W-:Y:S01]  /*0400*/  LOP3.LUT R5, R0, R7, RZ, 0x3c, !PT ;  /* 0x0000000700057212 */ /* 0x000fe200078e3cff */
[----:B------:R-:W-:Y:S01]  /*0410*/  IMAD.MOV.U32 R0, RZ, RZ, RZ ;  /* 0x000000ffff007224 */ /* 0x000fe200078e00ff */
[----:B------:R-:W-:-:S02]  /*0420*/  LOP3.LUT R9, R9, R6, RZ, 0x3c, !PT ;  /* 0x0000000609097212 */ /* 0x000fc400078e3cff */
[----:B------:R-:W-:-:S07]  /*0430*/  LOP3.LUT R3, R3, R8, RZ, 0x3c, !PT ;  /* 0x0000000803037212 */ /* 0x000fce00078e3cff */
.L_x_5:
[CC--:B------:R-:W-:Y:S01]  /*0440*/  IADD3 R6, P0, PT, R9.reuse, R4.reuse, RZ ;  /* 0x0000000409067210 */ /* 0x0c0fe20007f1e0ff */
[----:B------:R-:W-:Y:S01]  /*0450*/  UMOV UR4, URZ ;  /* 0x000000ff00047c82 */ /* 0x000fe20008000000 */
[----:B------:R-:W-:Y:S01]  /*0460*/  LOP3.LUT R14, R9, R4, RZ, 0x3c, !PT ;  /* 0x00000004090e7212 */ /* 0x000fe200078e3cff */
[----:B------:R-:W-:Y:S01]  /*0470*/  BSSY.RECONVERGENT B1, `(.L_x_1) ;  /* 0x000002e000017945 */ /* 0x000fe20003800200 */
[C---:B------:R-:W-:Y:S01]  /*0480*/  LOP3.LUT R15, R3.reuse, R5, RZ, 0x3c, !PT ;  /* 0x00000005030f7212 */ /* 0x040fe200078e3cff */
[----:B------:R-:W-:Y:S01]  /*0490*/  IMAD.X R7, R3, 0x1, R5, P0 ;  /* 0x0000000103077824 */ /* 0x000fe200000e0605 */
[----:B------:R-:W-:Y:S01]  /*04a0*/  SHF.L.W.U32.HI R10, R9, 0x11, R3 ;  /* 0x00000011090a7819 */ /* 0x000fe20000010e03 */
[----:B------:R-:W-:Y:S01]  /*04b0*/  IMAD.SHL.U32 R11, R14, 0x200000, RZ ;  /* 0x002000000e0b7824 */ /* 0x000fe200078e00ff */
[----:B------:R-:W-:Y:S02]  /*04c0*/  SHF.L.W.U32.HI R8, R3, 0x11, R9 ;  /* 0x0000001103087819 */ /* 0x000fe40000010e09 */
[----:B------:R-:W-:-:S02]  /*04d0*/  SHF.L.W.U32.HI R6, R7, 0x11, R6 ;  /* 0x0000001107067819 */ /* 0x000fc40000010e06 */
[----:B------:R-:W-:Y:S02]  /*04e0*/  SHF.L.U64.HI R13, R14, 0x15, R15 ;  /* 0x000000150e0d7819 */ /* 0x000fe4000001020f */
[----:B------:R-:W-:Y:S01]  /*04f0*/  LOP3.LUT R10, R10, R11, RZ, 0x3c, !PT ;  /* 0x0000000b0a0a7212 */ /* 0x000fe200078e3cff */
[----:B------:R-:W-:Y:S01]  /*0500*/  IMAD.IADD R6, R6, 0x1, R9 ;  /* 0x0000000106067824 */ /* 0x000fe200078e0209 */
[----:B------:R-:W-:Y:S02]  /*0510*/  LOP3.LUT R12, R8, R13, RZ, 0x3c, !PT ;  /* 0x0000000d080c7212 */ /* 0x000fe400078e3cff */
[----:B------:R-:W-:Y:S01]  /*0520*/  SHF.L.W.U32.HI R8, R14, 0x1c, R15 ;  /* 0x0000001c0e087819 */ /* 0x000fe20000010e0f */
[----:B------:R-:W-:Y:S01]  /*0530*/  IMAD.WIDE.U32 R6, R6, 0x3, RZ ;  /* 0x0000000306067825 */ /* 0x000fe200078e00ff */
[----:B------:R-:W-:Y:S02]  /*0540*/  SHF.L.W.U32.HI R11, R15, 0x1c, R14 ;  /* 0x0000001c0f0b7819 */ /* 0x000fe40000010e0e */
[----:B------:R-:W-:Y:S01]  /*0550*/  LOP3.LUT R3, R12, R3, R5, 0x96, !PT ;  /* 0x000000030c037212 */ /* 0x000fe200078e9605 */
[----:B------:R-:W-:Y:S01]  /*0560*/  VIADD R7, R7, UR4 ;  /* 0x0000000407077c36 */ /* 0x000fe20008000000 */
[----:B------:R-:W-:Y:S01]  /*0570*/  ISETP.NE.AND P0, PT, R6, RZ, PT ;  /* 0x000000ff0600720c */ /* 0x000fe20003f05270 */
[----:B------:R-:W-:Y:S01]  /*0580*/  IMAD.MOV.U32 R5, RZ, RZ, R8 ;  /* 0x000000ffff057224 */ /* 0x000fe200078e0008 */
[----:B------:R-:W-:Y:S01]  /*0590*/  LOP3.LUT R9, R10, R9, R4, 0x96, !PT ;  /* 0x000000090a097212 */ /* 0x000fe200078e9604 */
[----:B------:R-:W-:-:S10]  /*05a0*/  IMAD.MOV.U32 R4, RZ, RZ, R11 ;  /* 0x000000ffff047224 */ /* 0x000fd400078e000b */
[----:B------:R-:W-:Y:S05]  /*05b0*/  @P0 BRA `(.L_x_2) ;  /* 0x0000000000640947 */ /* 0x000fea0003800000 */
[----:B------:R-:W-:Y:S01]  /*05c0*/  BSSY.RECONVERGENT B2, `(.L_x_3) ;  /* 0x0000016000027945 */ /* 0x000fe20003800200 */
.L_x_4:
[CC--:B------:R-:W-:Y:S02]  /*05d0*/  IADD3 R6, P0, PT, R9.reuse, R4.reuse, RZ ;  /* 0x0000000409067210 */ /* 0x0c0fe40007f1e0ff */
[----:B------:R-:W-:Y:S02]  /*05e0*/  LOP3.LUT R8, R9, R4, RZ, 0x3c, !PT ;  /* 0x0000000409087212 */ /* 0x000fe400078e3cff */
[C---:B------:R-:W-:Y:S01]  /*05f0*/  LOP3.LUT R11, R3.reuse, R5, RZ, 0x3c, !PT ;  /* 0x00000005030b7212 */ /* 0x040fe200078e3cff */
[C---:B------:R-:W-:Y:S01]  /*0600*/  IMAD.X R7, R3.reuse, 0x1, R5, P0 ;  /* 0x0000000103077824 */ /* 0x040fe200000e0605 */
[----:B------:R-:W-:Y:S01]  /*0610*/  SHF.L.W.U32.HI R10, R3, 0x11, R9 ;  /* 0x00000011030a7819 */ /* 0x000fe20000010e09 */
[C---:B------:R-:W-:Y:S01]  /*0620*/  IMAD.SHL.U32 R15, R8.reuse, 0x200000, RZ ;  /* 0x00200000080f7824 */ /* 0x040fe200078e00ff */
[----:B------:R-:W-:Y:S02]  /*0630*/  SHF.L.U64.HI R13, R8, 0x15, R11 ;  /* 0x00000015080d7819 */ /* 0x000fe4000001020b */
[----:B------:R-:W-:-:S02]  /*0640*/  SHF.L.W.U32.HI R6, R7, 0x11, R6 ;  /* 0x0000001107067819 */ /* 0x000fc40000010e06 */
[----:B------:R-:W-:Y:S02]  /*0650*/  SHF.L.W.U32.HI R12, R9, 0x11, R3 ;  /* 0x00000011090c7819 */ /* 0x000fe40000010e03 */
[----:B------:R-:W-:Y:S01]  /*0660*/  LOP3.LUT R10, R10, R13, RZ, 0x3c, !PT ;  /* 0x0000000d0a0a7212 */ /* 0x000fe200078e3cff */
[----:B------:R-:W-:Y:S01]  /*0670*/  IMAD.IADD R6, R6, 0x1, R9 ;  /* 0x0000000106067824 */ /* 0x000fe200078e0209 */
[----:B------:R-:W-:Y:S02]  /*0680*/  SHF.L.W.U32.HI R13, R8, 0x1c, R11 ;  /* 0x0000001c080d7819 */ /* 0x000fe40000010e0b */
[----:B------:R-:W-:Y:S01]  /*0690*/  LOP3.LUT R12, R12, R15, RZ, 0x3c, !PT ;  /* 0x0000000f0c0c7212 */ /* 0x000fe200078e3cff */
[----:B------:R-:W-:Y:S01]  /*06a0*/  IMAD.WIDE.U32 R6, R6, 0x3, RZ ;  /* 0x0000000306067825 */ /* 0x000fe200078e00ff */
[----:B------:R-:W-:Y:S02]  /*06b0*/  SHF.L.W.U32.HI R8, R11, 0x1c, R8 ;  /* 0x0000001c0b087819 */ /* 0x000fe40000010e08 */
[----:B------:R-:W-:Y:S01]  /*06c0*/  LOP3.LUT R3, R10, R3, R5, 0x96, !PT ;  /* 0x000000030a037212 */ /* 0x000fe200078e9605 */
[----:B------:R-:W-:Y:S01]  /*06d0*/  IMAD.MOV.U32 R5, RZ, RZ, R13 ;  /* 0x000000ffff057224 */ /* 0x000fe200078e000d */
[----:B------:R-:W-:-:S02]  /*06e0*/  ISETP.NE.AND P0, PT, R6, RZ, PT ;  /* 0x000000ff0600720c */ /* 0x000fc40003f05270 */
[----:B------:R-:W-:Y:S01]  /*06f0*/  LOP3.LUT R9, R12, R9, R4, 0x96, !PT ;  /* 0x000000090c097212 */ /* 0x000fe200078e9604 */
[----:B------:R-:W-:-:S10]  /*0700*/  IMAD.MOV.U32 R4, RZ, RZ, R8 ;  /* 0x000000ffff047224 */ /* 0x000fd400078e0008 */
[----:B------:R-:W-:Y:S05]  /*0710*/  @!P0 BRA `(.L_x_4) ;  /* 0xfffffffc00ac8947 */ /* 0x000fea000383ffff */
[----:B------:R-:W-:Y:S05]  /*0720*/  BSYNC.RECONVERGENT B2 ;  /* 0x0000000000027941 */ /* 0x000fea0003800200 */
.L_x_3:
[----:B------:R-:W-:Y:S02]  /*0730*/  UMOV UR4, URZ ;  /* 0x000000ff00047c82 */ /* 0x000fe40008000000 */
[----:B------:R-:W-:-:S07]  /*0740*/  VIADD R7, R7, UR4 ;  /* 0x0000000407077c36 */ /* 0x000fce0008000000 */
.L_x_2:
[----:B------:R-:W-:Y:S05]  /*0750*/  BSYNC.RECONVERGENT B1 ;  /* 0x0000000000017941 */ /* 0x000fea0003800200 */
.L_x_1:
[----:B------:R-:W-:Y:S01]  /*0760*/  ISETP.GE.U32.AND P0, PT, R6, RZ, PT ;  /* 0x000000ff0600720c */ /* 0x000fe20003f06070 */
[----:B------:R-:W-:Y:S02]  /*0770*/  IMAD.MOV.U32 R10, RZ, RZ, R0 ;  /* 0x000000ffff0a7224 */ /* 0x000fe400078e0000 */
[----:B------:R-:W-:Y:S01]  /*0780*/  VIADD R0, R0, 0x1 ;  /* 0x0000000100007836 */ /* 0x000fe20000000000 */
[----:B------:R-:W-:-:S13]  /*0790*/  ISETP.GE.U32.AND.EX P0, PT, R7, 0x1, PT, P0 ;  /* 0x000000010700780c */ /* 0x000fda0003f06100 */
[----:B------:R-:W-:Y:S05]  /*07a0*/  @!P0 BRA `(.L_x_5) ;  /* 0xfffffffc00248947 */ /* 0x000fea000383ffff */
[----:B------:R-:W-:Y:S05]  /*07b0*/  BSYNC.RECONVERGENT B0 ;  /* 0x0000000000007941 */ /* 0x000fea0003800200 */
.L_x_0:
[----:B------:R-:W-:Y:S01]  /*07c0*/  ISETP.GE.U32.AND P0, PT, R10, 0x19, PT ;  /* 0x000000190a00780c */ /* 0x000fe20003f06070 */
[----:B------:R-:W-:-:S12]  /*07d0*/  BSSY.RECONVERGENT B6, `(.L_x_6) ;  /* 0x000000f000067945 */ /* 0x000fd80003800200 */
[----:B------:R-:W-:Y:S05]  /*07e0*/  @!P0 BRA `(.L_x_7) ;  /* 0x0000000000348947 */ /* 0x000fea0003800000 */
[----:B------:R0:W-:Y:S01]  /*07f0*/  STL [R1+0x8], R10 ;  /* 0x0000080a01007387 */ /* 0x0001e20000100800 */
[----:B------:R-:W-:Y:S01]  /*0800*/  IMAD.MOV.U32 R11, RZ, RZ, R17 ;  /* 0x000000ffff0b7224 */ /* 0x000fe200078e0011 */
[----:B------:R-:W-:Y:S01]  /*0810*/  MOV R0, 0x0 ;  /* 0x0000000000007802 */ /* 0x000fe20000000f00 */
[----:B------:R-:W1:Y:S01]  /*0820*/  LDCU.64 UR4, c[0x4][0x8] ;  /* 0x01000100ff0477ac */ /* 0x000e620008000a00 */
[----:B------:R-:W-:Y:S02]  /*0830*/  IMAD.MOV.U32 R6, RZ, RZ, R16 ;  /* 0x000000ffff067224 */ /* 0x000fe400078e0010 */
[----:B------:R2:W3:Y:S01]  /*0840*/  LDC.64 R8, c[0x4][R0] ;  /* 0x0100000000087b82 */ /* 0x0004e20000000a00 */
[----:B------:R-:W-:Y:S02]  /*0850*/  IMAD.MOV.U32 R7, RZ, RZ, R2 ;  /* 0x000000ffff077224 */ /* 0x000fe400078e0002 */
[----:B0-----:R-:W-:-:S05]  /*0860*/  IMAD.MOV.U32 R10, RZ, RZ, R18 ;  /* 0x000000ffff0a7224 */ /* 0x001fca00078e0012 */
[----:B------:R2:W-:Y:S01]  /*0870*/  STL.64 [R1], R10 ;  /* 0x0000000a01007387 */ /* 0x0005e20000100a00 */
[----:B-1----:R-:W-:Y:S02]  /*0880*/  IMAD.U32 R4, RZ, RZ, UR4 ;  /* 0x00000004ff047e24 */ /* 0x002fe4000f8e00ff */
[----:B------:R-:W-:-:S07]  /*0890*/  IMAD.U32 R5, RZ, RZ, UR5 ;  /* 0x00000005ff057e24 */ /* 0x000fce000f8e00ff */
[----:B------:R-:W-:-:S07]  /*08a0*/  LEPC R20, `(.L_x_7) ;  /* 0x000000001014794e */ /* 0x000fce0000000000 */
[----:B--23--:R-:W-:Y:S05]  /*08b0*/  CALL.ABS.NOINC R8 ;  /* 0x0000000008007343 */ /* 0x00cfea0003c00000 */
.L_x_7:
[----:B------:R-:W-:Y:S05]  /*08c0*/  BSYNC.RECONVERGENT B6 ;  /* 0x0000000000067941 */ /* 0x000fea0003800200 */
.L_x_6:
[----:B------:R-:W0:Y:S01]  /*08d0*/  LDCU.64 UR4, c[0x0][0x388] ;  /* 0x00007100ff0477ac */ /* 0x000e220008000a00 */
[----:B------:R-:W-:-:S05]  /*08e0*/  IADD3 R18, P0, PT, R19, R18, RZ ;  /* 0x0000001213127210 */ /* 0x000fca0007f1e0ff */
[----:B------:R-:W-:Y:S01]  /*08f0*/  IMAD.X R17, RZ, RZ, R17, P0 ;  /* 0x000000ffff117224 */ /* 0x000fe200000e0611 */
[----:B0-----:R-:W-:-:S04]  /*0900*/  ISETP.GE.U32.AND P0, PT, R18, UR4, PT ;  /* 0x0000000412007c0c */ /* 0x001fc8000bf06070 */
[----:B------:R-:W-:-:S13]  /*0910*/  ISETP.GE.U32.AND.EX P0, PT, R17, UR5, PT, P0 ;  /* 0x0000000511007c0c */ /* 0x000fda000bf06100 */
[----:B------:R-:W-:Y:S05]  /*0920*/  @!P0 BRA `(.L_x_8) ;  /* 0xfffffff400fc8947 */ /* 0x000fea000383ffff */
[----:B------:R-:W-:Y:S05]  /*0930*/  EXIT ;  /* 0x000000000000794d */ /* 0x000fea0003800000 */
.L_x_9:
[----:B------:R-:W-:-:S00]  /*0940*/  BRA `(.L_x_9) ;  /* 0xfffffffc00fc7947 */ /* 0x000fc0000383ffff */
[----:B------:R-:W-:-:S00]  /*0950*/  NOP ;  /* 0x0000000000007918 */ /* 0x000fc00000000000 */
        /* <DEDUP_REMOVED lines=10> */
.L_x_10:


//--------------------- .nv.global.init           --------------------------
	.section	.nv.global.init,"aw",@progbits
.nv.global.init:
	.type		$str,@object
	.size		$str,(.L_0 - $str)
$str:
        /*0000*/ 	.byte	0x53, 0x65, 0x65, 0x64, 0x20, 0x25, 0x6c, 0x6c, 0x75, 0x20, 0x77, 0x69, 0x74, 0x68, 0x20, 0x25
        /*0010*/ 	.byte	0x64, 0x0a, 0x00
.L_0:


//--------------------- .nv.shared.reserved.0     --------------------------
	.section	.nv.shared.reserved.0,"aw",@nobits
	.weak		__nv_reservedSMEM_offset_0_alias
	.size		__nv_reservedSMEM_offset_0_alias, 0, 64
	.other		__nv_reservedSMEM_offset_0_alias,@"STO_CUDA_RESERVED_SHARED STV_DEFAULT"
__nv_reservedSMEM_offset_0_alias:
	.zero		0
	.zero		64


//--------------------- .nv.constant0._Z6searchmm --------------------------
	.section	.nv.constant0._Z6searchmm,"a",@progbits
	.sectionflags	@""
	.align	4
.nv.constant0._Z6searchmm:
	.zero		912


//--------------------- SYMBOLS --------------------------

	.type		.nv.reservedSmem.offset0,@object
	.size		.nv.reservedSmem.offset0,0x4
	.type		vprintf,@function
